//
// Generated by NVIDIA NVVM Compiler
//
// Compiler Build ID: CL-36424714
// Cuda compilation tools, release 13.0, V13.0.88
// Based on NVVM 20.0.0
//

.version 9.0
.target sm_100
.address_size 64

	// .globl	_Z4kernPf

.visible .entry _Z4kernPf(
	.param .u64 .ptr .align 1 _Z4kernPf_param_0
)
{
	.reg .b32 	%r<5>;
	.reg .b32 	%f<3>;
	.reg .b64 	%rd<5>;

	ld.param.u64 	%rd1, [_Z4kernPf_param_0];
	cvta.to.global.u64 	%rd2, %rd1;
	mov.u32 	%r1, %ctaid.x;
	mov.u32 	%r2, %ntid.x;
	mov.u32 	%r3, %tid.x;
	mad.lo.s32 	%r4, %r1, %r2, %r3;
	mul.wide.s32 	%rd3, %r4, 4;
	add.s64 	%rd4, %rd2, %rd3;
	ld.global.f32 	%f1, [%rd4];
	add.f32 	%f2, %f1, 0f40400000;
	st.global.f32 	[%rd4], %f2;
	ret;

}


// ===== COMPILED SASS (sm_100) =====

	.target	sm_100

	.elftype	@"ET_EXEC"


//--------------------- .note.nv.tkinfo           --------------------------
	.section	.note.nv.tkinfo,"",@"SHT_NOTE"
	.sectionflags	@"SHF_NOTE_NV_TKINFO"
	.tkinfo
        /*0018*/ 	.word	0x00000002
        /*0030*/ 	.string	""
        /*0030*/ 	.string	"ptxas"
        /*0030*/ 	.string	"Cuda compilation tools, release 13.0, V13.0.88"
        /*0030*/ 	.string	"Build cuda_13.0.r13.0/compiler.36424714_0"
        /*0030*/ 	.string	"-arch sm_100 -m 64 "



//--------------------- .note.nv.cuinfo           --------------------------
	.section	.note.nv.cuinfo,"",@"SHT_NOTE"
	.sectionflags	@"SHF_NOTE_NV_CUINFO"
        /*0018*/ 	.short	0x0002
        /*001a*/ 	.short	0x0064
        /*001c*/ 	.short	0x0082
	.zero		2


//--------------------- .nv.info                  --------------------------
	.section	.nv.info,"",@"SHT_CUDA_INFO"
	.align	4


	//----- nvinfo : EIATTR_REGCOUNT
	.align		4
        /*0000*/ 	.byte	0x04, 0x2f
        /*0002*/ 	.short	(.L_1 - .L_0)
	.align		4
.L_0:
        /*0004*/ 	.word	index@(_Z4kernPf)
        /*0008*/ 	.word	0x00000008


	//----- nvinfo : EIATTR_FRAME_SIZE
	.align		4
.L_1:
        /*000c*/ 	.byte	0x04, 0x11
        /*000e*/ 	.short	(.L_3 - .L_2)
	.align		4
.L_2:
        /*0010*/ 	.word	index@(_Z4kernPf)
        /*0014*/ 	.word	0x00000000


	//----- nvinfo : EIATTR_MIN_STACK_SIZE
	.align		4
.L_3:
        /*0018*/ 	.byte	0x04, 0x12
        /*001a*/ 	.short	(.L_5 - .L_4)
	.align		4
.L_4:
        /*001c*/ 	.word	index@(_Z4kernPf)
        /*0020*/ 	.word	0x00000000
.L_5:


//--------------------- .nv.compat                --------------------------
	.section	.nv.compat,"",@"SHT_CUDA_COMPAT_INFO"
	.align	4
        /*0000*/ 	.byte	0x02, 0x09, 0x00, 0x00, 0x02, 0x02, 0x01, 0x00, 0x02, 0x05, 0x05, 0x00, 0x03, 0x07, 0x01, 0x01
        /*0010*/ 	.byte	0x02, 0x03, 0x00, 0x00, 0x02, 0x06, 0x01, 0x00, 0x04, 0x0b, 0x08, 0x00, 0x09, 0x00, 0x00, 0x00
        /*0020*/ 	.byte	0x00, 0x00, 0x00, 0x00


//--------------------- .nv.info._Z4kernPf        --------------------------
	.section	.nv.info._Z4kernPf,"",@"SHT_CUDA_INFO"
	.sectionflags	@""
	.align	4


	//----- nvinfo : EIATTR_CUDA_API_VERSION
	.align		4
        /*0000*/ 	.byte	0x04, 0x37
        /*0002*/ 	.short	(.L_7 - .L_6)
.L_6:
        /*0004*/ 	.word	0x00000082


	//----- nvinfo : EIATTR_KPARAM_INFO
	.align		4
.L_7:
        /*0008*/ 	.byte	0x04, 0x17
        /*000a*/ 	.short	(.L_9 - .L_8)
.L_8:
        /*000c*/ 	.word	0x00000000
        /*0010*/ 	.short	0x0000
        /*0012*/ 	.short	0x0000
        /*0014*/ 	.byte	0x00, 0xf5, 0x21, 0x00


	//----- nvinfo : EIATTR_SPARSE_MMA_MASK
	.align		4
.L_9:
        /*0018*/ 	.byte	0x03, 0x50
        /*001a*/ 	.short	0x0000


	//----- nvinfo : EIATTR_MAXREG_COUNT
	.align		4
        /*001c*/ 	.byte	0x03, 0x1b
        /*001e*/ 	.short	0x00ff


	//----- nvinfo : EIATTR_MERCURY_ISA_VERSION
	.align		4
        /*0020*/ 	.byte	0x03, 0x5f
        /*0022*/ 	.short	0x0101


	//----- nvinfo : EIATTR_VRC_CTA_INIT_COUNT
	.align		4
        /*0024*/ 	.byte	0x02, 0x4a
	.zero		1
	.zero		1


	//----- nvinfo : EIATTR_EXIT_INSTR_OFFSETS
	.align		4
        /*0028*/ 	.byte	0x04, 0x1c
        /*002a*/ 	.short	(.L_11 - .L_10)


	//   ....[0]....
.L_10:
        /*002c*/ 	.word	0x000000b0


	//----- nvinfo : EIATTR_CBANK_PARAM_SIZE
	.align		4
.L_11:
        /*0030*/ 	.byte	0x03, 0x19
        /*0032*/ 	.short	0x0008


	//----- nvinfo : EIATTR_PARAM_CBANK
	.align		4
        /*0034*/ 	.byte	0x04, 0x0a
        /*0036*/ 	.short	(.L_13 - .L_12)
	.align		4
.L_12:
        /*0038*/ 	.word	index@(.nv.constant0._Z4kernPf)
        /*003c*/ 	.short	0x0380
        /*003e*/ 	.short	0x0008


	//----- nvinfo : EIATTR_SW_WAR
	.align		4
.L_13:
        /*0040*/ 	.byte	0x04, 0x36
        /*0042*/ 	.short	(.L_15 - .L_14)
.L_14:
        /*0044*/ 	.word	0x00000008
.L_15:


//--------------------- .nv.callgraph             --------------------------
	.section	.nv.callgraph,"",@"SHT_CUDA_CALLGRAPH"
	.align	4
	.sectionentsize	8
	.align		4
        /*0000*/ 	.word	0x00000000
	.align		4
        /*0004*/ 	.word	0xffffffff
	.align		4
        /*0008*/ 	.word	0x00000000
	.align		4
        /*000c*/ 	.word	0xfffffffe
	.align		4
        /*0010*/ 	.word	0x00000000
	.align		4
        /*0014*/ 	.word	0xfffffffd
	.align		4
        /*0018*/ 	.word	0x00000000
	.align		4
        /*001c*/ 	.word	0xfffffffc


//--------------------- .text._Z4kernPf           --------------------------
	.section	.text._Z4kernPf,"ax",@progbits
	.align	128
        .global         _Z4kernPf
        .type           _Z4kernPf,@function
        .size           _Z4kernPf,(.L_x_1 - _Z4kernPf)
        .other          _Z4kernPf,@"STO_CUDA_ENTRY STV_DEFAULT"
_Z4kernPf:
.text._Z4kernPf:
[----:B------:R-:W-:Y:S01]  /*0000*/  LDC R1, c[0x0][0x37c] ;  /* 0x0000df00ff017b82 */ /* 0x000fe20000000800 */
[----:B------:R-:W0:Y:S07]  /*0010*/  S2R R0, SR_TID.X ;  /* 0x0000000000007919 */ /* 0x000e2e0000002100 */
[----:B------:R-:W0:Y:S01]  /*0020*/  S2UR UR6, SR_CTAID.X ;  /* 0x00000000000679c3 */ /* 0x000e220000002500 */
[----:B------:R-:W1:Y:S07]  /*0030*/  LDCU.64 UR4, c[0x0][0x358] ;  /* 0x00006b00ff0477ac */ /* 0x000e6e0008000a00 */
[----:B------:R-:W0:Y:S08]  /*0040*/  LDC R5, c[0x0][0x360] ;  /* 0x0000d800ff057b82 */ /* 0x000e300000000800 */
[----:B------:R-:W2:Y:S01]  /*0050*/  LDC.64 R2, c[0x0][0x380] ;  /* 0x0000e000ff027b82 */ /* 0x000ea20000000a00 */
[----:B0-----:R-:W-:-:S04]  /*0060*/  IMAD R5, R5, UR6, R0 ;  /* 0x0000000605057c24 */ /* 0x001fc8000f8e0200 */
[----:B--2---:R-:W-:-:S05]  /*0070*/  IMAD.WIDE R2, R5, 0x4, R2 ;  /* 0x0000000405027825 */ /* 0x004fca00078e0202 */
[----:B-1----:R-:W2:Y:S02]  /*0080*/  LDG.E R0, desc[UR4][R2.64] ;  /* 0x0000000402007981 */ /* 0x002ea4000c1e1900 */
[----:B--2---:R-:W-:-:S05]  /*0090*/  FADD R5, R0, 3 ;  /* 0x4040000000057421 */ /* 0x004fca0000000000 */
[----:B------:R-:W-:Y:S01]  /*00a0*/  STG.E desc[UR4][R2.64], R5 ;  /* 0x0000000502007986 */ /* 0x000fe2000c101904 */
[----:B------:R-:W-:Y:S05]  /*00b0*/  EXIT ;  /* 0x000000000000794d */ /* 0x000fea0003800000 */
.L_x_0:
[----:B------:R-:W-:-:S00]  /*00c0*/  BRA `(.L_x_0) ;  /* 0xfffffffc00fc7947 */ /* 0x000fc0000383ffff */
[----:B------:R-:W-:-:S00]  /*00d0*/  NOP ;  /* 0x0000000000007918 */ /* 0x000fc00000000000 */
        /* <DEDUP_REMOVED lines=10> */
.L_x_1:


//--------------------- .nv.shared.reserved.0     --------------------------
	.section	.nv.shared.reserved.0,"aw",@nobits
	.weak		__nv_reservedSMEM_offset_0_alias
	.size		__nv_reservedSMEM_offset_0_alias, 0, 64
	.other		__nv_reservedSMEM_offset_0_alias,@"STO_CUDA_RESERVED_SHARED STV_DEFAULT"
__nv_reservedSMEM_offset_0_alias:
	.zero		0
	.zero		64


//--------------------- .nv.constant0._Z4kernPf   --------------------------
	.section	.nv.constant0._Z4kernPf,"a",@progbits
	.sectionflags	@""
	.align	4
.nv.constant0._Z4kernPf:
	.zero		904


//--------------------- SYMBOLS --------------------------

	.type		.nv.reservedSmem.offset0,@object
	.size		.nv.reservedSmem.offset0,0x4
